//
// Generated by NVIDIA NVVM Compiler
//
// Compiler Build ID: CL-36424714
// Cuda compilation tools, release 13.0, V13.0.88
// Based on NVVM 20.0.0
//

.version 9.0
.target sm_100
.address_size 64

	// .globl	_Z23StepTwoGPADParallelColsPKfS0_PfS1_iii

.visible .entry _Z23StepTwoGPADParallelColsPKfS0_PfS1_iii(
	.param .u64 .ptr .align 1 _Z23StepTwoGPADParallelColsPKfS0_PfS1_iii_param_0,
	.param .u64 .ptr .align 1 _Z23StepTwoGPADParallelColsPKfS0_PfS1_iii_param_1,
	.param .u64 .ptr .align 1 _Z23StepTwoGPADParallelColsPKfS0_PfS1_iii_param_2,
	.param .u64 .ptr .align 1 _Z23StepTwoGPADParallelColsPKfS0_PfS1_iii_param_3,
	.param .u32 _Z23StepTwoGPADParallelColsPKfS0_PfS1_iii_param_4,
	.param .u32 _Z23StepTwoGPADParallelColsPKfS0_PfS1_iii_param_5,
	.param .u32 _Z23StepTwoGPADParallelColsPKfS0_PfS1_iii_param_6
)
{


	ret;

}
	// .globl	_Z24StepFourGPADParallelColsPKfPfS1_S0_S1_iii
.visible .entry _Z24StepFourGPADParallelColsPKfPfS1_S0_S1_iii(
	.param .u64 .ptr .align 1 _Z24StepFourGPADParallelColsPKfPfS1_S0_S1_iii_param_0,
	.param .u64 .ptr .align 1 _Z24StepFourGPADParallelColsPKfPfS1_S0_S1_iii_param_1,
	.param .u64 .ptr .align 1 _Z24StepFourGPADParallelColsPKfPfS1_S0_S1_iii_param_2,
	.param .u64 .ptr .align 1 _Z24StepFourGPADParallelColsPKfPfS1_S0_S1_iii_param_3,
	.param .u64 .ptr .align 1 _Z24StepFourGPADParallelColsPKfPfS1_S0_S1_iii_param_4,
	.param .u32 _Z24StepFourGPADParallelColsPKfPfS1_S0_S1_iii_param_5,
	.param .u32 _Z24StepFourGPADParallelColsPKfPfS1_S0_S1_iii_param_6,
	.param .u32 _Z24StepFourGPADParallelColsPKfPfS1_S0_S1_iii_param_7
)
{


	ret;

}


// ===== COMPILED SASS (sm_100) =====

	.target	sm_100

	.elftype	@"ET_EXEC"


//--------------------- .note.nv.tkinfo           --------------------------
	.section	.note.nv.tkinfo,"",@"SHT_NOTE"
	.sectionflags	@"SHF_NOTE_NV_TKINFO"
	.tkinfo
        /*0018*/ 	.word	0x00000002
        /*0030*/ 	.string	""
        /*0030*/ 	.string	"ptxas"
        /*0030*/ 	.string	"Cuda compilation tools, release 13.0, V13.0.88"
        /*0030*/ 	.string	"Build cuda_13.0.r13.0/compiler.36424714_0"
        /*0030*/ 	.string	"-arch sm_100 -m 64 "



//--------------------- .note.nv.cuinfo           --------------------------
	.section	.note.nv.cuinfo,"",@"SHT_NOTE"
	.sectionflags	@"SHF_NOTE_NV_CUINFO"
        /*0018*/ 	.short	0x0002
        /*001a*/ 	.short	0x0064
        /*001c*/ 	.short	0x0082
	.zero		2


//--------------------- .nv.info                  --------------------------
	.section	.nv.info,"",@"SHT_CUDA_INFO"
	.align	4


	//----- nvinfo : EIATTR_REGCOUNT
	.align		4
        /*0000*/ 	.byte	0x04, 0x2f
        /*0002*/ 	.short	(.L_1 - .L_0)
	.align		4
.L_0:
        /*0004*/ 	.word	index@(_Z23StepTwoGPADParallelColsPKfS0_PfS1_iii)
        /*0008*/ 	.word	0x00000004


	//----- nvinfo : EIATTR_FRAME_SIZE
	.align		4
.L_1:
        /*000c*/ 	.byte	0x04, 0x11
        /*000e*/ 	.short	(.L_3 - .L_2)
	.align		4
.L_2:
        /*0010*/ 	.word	index@(_Z23StepTwoGPADParallelColsPKfS0_PfS1_iii)
        /*0014*/ 	.word	0x00000000


	//----- nvinfo : EIATTR_REGCOUNT
	.align		4
.L_3:
        /*0018*/ 	.byte	0x04, 0x2f
        /*001a*/ 	.short	(.L_5 - .L_4)
	.align		4
.L_4:
        /*001c*/ 	.word	index@(_Z24StepFourGPADParallelColsPKfPfS1_S0_S1_iii)
        /*0020*/ 	.word	0x00000004


	//----- nvinfo : EIATTR_FRAME_SIZE
	.align		4
.L_5:
        /*0024*/ 	.byte	0x04, 0x11
        /*0026*/ 	.short	(.L_7 - .L_6)
	.align		4
.L_6:
        /*0028*/ 	.word	index@(_Z24StepFourGPADParallelColsPKfPfS1_S0_S1_iii)
        /*002c*/ 	.word	0x00000000


	//----- nvinfo : EIATTR_MIN_STACK_SIZE
	.align		4
.L_7:
        /*0030*/ 	.byte	0x04, 0x12
        /*0032*/ 	.short	(.L_9 - .L_8)
	.align		4
.L_8:
        /*0034*/ 	.word	index@(_Z24StepFourGPADParallelColsPKfPfS1_S0_S1_iii)
        /*0038*/ 	.word	0x00000000


	//----- nvinfo : EIATTR_MIN_STACK_SIZE
	.align		4
.L_9:
        /*003c*/ 	.byte	0x04, 0x12
        /*003e*/ 	.short	(.L_11 - .L_10)
	.align		4
.L_10:
        /*0040*/ 	.word	index@(_Z23StepTwoGPADParallelColsPKfS0_PfS1_iii)
        /*0044*/ 	.word	0x00000000
.L_11:


//--------------------- .nv.compat                --------------------------
	.section	.nv.compat,"",@"SHT_CUDA_COMPAT_INFO"
	.align	4
        /*0000*/ 	.byte	0x02, 0x09, 0x00, 0x00, 0x02, 0x02, 0x01, 0x00, 0x02, 0x05, 0x05, 0x00, 0x03, 0x07, 0x01, 0x01
        /*0010*/ 	.byte	0x02, 0x03, 0x00, 0x00, 0x02, 0x06, 0x01, 0x00, 0x04, 0x0b, 0x08, 0x00, 0x09, 0x00, 0x00, 0x00
        /*0020*/ 	.byte	0x00, 0x00, 0x00, 0x00


//--------------------- .nv.info._Z24StepFourGPADParallelColsPKfPfS1_S0_S1_iii --------------------------
	.section	.nv.info._Z24StepFourGPADParallelColsPKfPfS1_S0_S1_iii,"",@"SHT_CUDA_INFO"
	.sectionflags	@""
	.align	4


	//----- nvinfo : EIATTR_CUDA_API_VERSION
	.align		4
        /*0000*/ 	.byte	0x04, 0x37
        /*0002*/ 	.short	(.L_13 - .L_12)
.L_12:
        /*0004*/ 	.word	0x00000082


	//----- nvinfo : EIATTR_KPARAM_INFO
	.align		4
.L_13:
        /*0008*/ 	.byte	0x04, 0x17
        /*000a*/ 	.short	(.L_15 - .L_14)
.L_14:
        /*000c*/ 	.word	0x00000000
        /*0010*/ 	.short	0x0007
        /*0012*/ 	.short	0x0030
        /*0014*/ 	.byte	0x00, 0xf0, 0x11, 0x00


	//----- nvinfo : EIATTR_KPARAM_INFO
	.align		4
.L_15:
        /*0018*/ 	.byte	0x04, 0x17
        /*001a*/ 	.short	(.L_17 - .L_16)
.L_16:
        /*001c*/ 	.word	0x00000000
        /*0020*/ 	.short	0x0006
        /*0022*/ 	.short	0x002c
        /*0024*/ 	.byte	0x00, 0xf0, 0x11, 0x00


	//----- nvinfo : EIATTR_KPARAM_INFO
	.align		4
.L_17:
        /*0028*/ 	.byte	0x04, 0x17
        /*002a*/ 	.short	(.L_19 - .L_18)
.L_18:
        /*002c*/ 	.word	0x00000000
        /*0030*/ 	.short	0x0005
        /*0032*/ 	.short	0x0028
        /*0034*/ 	.byte	0x00, 0xf0, 0x11, 0x00


	//----- nvinfo : EIATTR_KPARAM_INFO
	.align		4
.L_19:
        /*0038*/ 	.byte	0x04, 0x17
        /*003a*/ 	.short	(.L_21 - .L_20)
.L_20:
        /*003c*/ 	.word	0x00000000
        /*0040*/ 	.short	0x0004
        /*0042*/ 	.short	0x0020
        /*0044*/ 	.byte	0x00, 0xf5, 0x21, 0x00


	//----- nvinfo : EIATTR_KPARAM_INFO
	.align		4
.L_21:
        /*0048*/ 	.byte	0x04, 0x17
        /*004a*/ 	.short	(.L_23 - .L_22)
.L_22:
        /*004c*/ 	.word	0x00000000
        /*0050*/ 	.short	0x0003
        /*0052*/ 	.short	0x0018
        /*0054*/ 	.byte	0x00, 0xf5, 0x21, 0x00


	//----- nvinfo : EIATTR_KPARAM_INFO
	.align		4
.L_23:
        /*0058*/ 	.byte	0x04, 0x17
        /*005a*/ 	.short	(.L_25 - .L_24)
.L_24:
        /*005c*/ 	.word	0x00000000
        /*0060*/ 	.short	0x0002
        /*0062*/ 	.short	0x0010
        /*0064*/ 	.byte	0x00, 0xf5, 0x21, 0x00


	//----- nvinfo : EIATTR_KPARAM_INFO
	.align		4
.L_25:
        /*0068*/ 	.byte	0x04, 0x17
        /*006a*/ 	.short	(.L_27 - .L_26)
.L_26:
        /*006c*/ 	.word	0x00000000
        /*0070*/ 	.short	0x0001
        /*0072*/ 	.short	0x0008
        /*0074*/ 	.byte	0x00, 0xf5, 0x21, 0x00


	//----- nvinfo : EIATTR_KPARAM_INFO
	.align		4
.L_27:
        /*0078*/ 	.byte	0x04, 0x17
        /*007a*/ 	.short	(.L_29 - .L_28)
.L_28:
        /*007c*/ 	.word	0x00000000
        /*0080*/ 	.short	0x0000
        /*0082*/ 	.short	0x0000
        /*0084*/ 	.byte	0x00, 0xf5, 0x21, 0x00


	//----- nvinfo : EIATTR_SPARSE_MMA_MASK
	.align		4
.L_29:
        /*0088*/ 	.byte	0x03, 0x50
        /*008a*/ 	.short	0x0000


	//----- nvinfo : EIATTR_MAXREG_COUNT
	.align		4
        /*008c*/ 	.byte	0x03, 0x1b
        /*008e*/ 	.short	0x00ff


	//----- nvinfo : EIATTR_MERCURY_ISA_VERSION
	.align		4
        /*0090*/ 	.byte	0x03, 0x5f
        /*0092*/ 	.short	0x0101


	//----- nvinfo : EIATTR_VRC_CTA_INIT_COUNT
	.align		4
        /*0094*/ 	.byte	0x02, 0x4a
	.zero		1
	.zero		1


	//----- nvinfo : EIATTR_EXIT_INSTR_OFFSETS
	.align		4
        /*0098*/ 	.byte	0x04, 0x1c
        /*009a*/ 	.short	(.L_31 - .L_30)


	//   ....[0]....
.L_30:
        /*009c*/ 	.word	0x00000010


	//----- nvinfo : EIATTR_CBANK_PARAM_SIZE
	.align		4
.L_31:
        /*00a0*/ 	.byte	0x03, 0x19
        /*00a2*/ 	.short	0x0034


	//----- nvinfo : EIATTR_PARAM_CBANK
	.align		4
        /*00a4*/ 	.byte	0x04, 0x0a
        /*00a6*/ 	.short	(.L_33 - .L_32)
	.align		4
.L_32:
        /*00a8*/ 	.word	index@(.nv.constant0._Z24StepFourGPADParallelColsPKfPfS1_S0_S1_iii)
        /*00ac*/ 	.short	0x0380
        /*00ae*/ 	.short	0x0034


	//----- nvinfo : EIATTR_SW_WAR
	.align		4
.L_33:
        /*00b0*/ 	.byte	0x04, 0x36
        /*00b2*/ 	.short	(.L_35 - .L_34)
.L_34:
        /*00b4*/ 	.word	0x00000008
.L_35:


//--------------------- .nv.info._Z23StepTwoGPADParallelColsPKfS0_PfS1_iii --------------------------
	.section	.nv.info._Z23StepTwoGPADParallelColsPKfS0_PfS1_iii,"",@"SHT_CUDA_INFO"
	.sectionflags	@""
	.align	4


	//----- nvinfo : EIATTR_CUDA_API_VERSION
	.align		4
        /*0000*/ 	.byte	0x04, 0x37
        /*0002*/ 	.short	(.L_37 - .L_36)
.L_36:
        /*0004*/ 	.word	0x00000082


	//----- nvinfo : EIATTR_KPARAM_INFO
	.align		4
.L_37:
        /*0008*/ 	.byte	0x04, 0x17
        /*000a*/ 	.short	(.L_39 - .L_38)
.L_38:
        /*000c*/ 	.word	0x00000000
        /*0010*/ 	.short	0x0006
        /*0012*/ 	.short	0x0028
        /*0014*/ 	.byte	0x00, 0xf0, 0x11, 0x00


	//----- nvinfo : EIATTR_KPARAM_INFO
	.align		4
.L_39:
        /*0018*/ 	.byte	0x04, 0x17
        /*001a*/ 	.short	(.L_41 - .L_40)
.L_40:
        /*001c*/ 	.word	0x00000000
        /*0020*/ 	.short	0x0005
        /*0022*/ 	.short	0x0024
        /*0024*/ 	.byte	0x00, 0xf0, 0x11, 0x00


	//----- nvinfo : EIATTR_KPARAM_INFO
	.align		4
.L_41:
        /*0028*/ 	.byte	0x04, 0x17
        /*002a*/ 	.short	(.L_43 - .L_42)
.L_42:
        /*002c*/ 	.word	0x00000000
        /*0030*/ 	.short	0x0004
        /*0032*/ 	.short	0x0020
        /*0034*/ 	.byte	0x00, 0xf0, 0x11, 0x00


	//----- nvinfo : EIATTR_KPARAM_INFO
	.align		4
.L_43:
        /*0038*/ 	.byte	0x04, 0x17
        /*003a*/ 	.short	(.L_45 - .L_44)
.L_44:
        /*003c*/ 	.word	0x00000000
        /*0040*/ 	.short	0x0003
        /*0042*/ 	.short	0x0018
        /*0044*/ 	.byte	0x00, 0xf5, 0x21, 0x00


	//----- nvinfo : EIATTR_KPARAM_INFO
	.align		4
.L_45:
        /*0048*/ 	.byte	0x04, 0x17
        /*004a*/ 	.short	(.L_47 - .L_46)
.L_46:
        /*004c*/ 	.word	0x00000000
        /*0050*/ 	.short	0x0002
        /*0052*/ 	.short	0x0010
        /*0054*/ 	.byte	0x00, 0xf5, 0x21, 0x00


	//----- nvinfo : EIATTR_KPARAM_INFO
	.align		4
.L_47:
        /*0058*/ 	.byte	0x04, 0x17
        /*005a*/ 	.short	(.L_49 - .L_48)
.L_48:
        /*005c*/ 	.word	0x00000000
        /*0060*/ 	.short	0x0001
        /*0062*/ 	.short	0x0008
        /*0064*/ 	.byte	0x00, 0xf5, 0x21, 0x00


	//----- nvinfo : EIATTR_KPARAM_INFO
	.align		4
.L_49:
        /*0068*/ 	.byte	0x04, 0x17
        /*006a*/ 	.short	(.L_51 - .L_50)
.L_50:
        /*006c*/ 	.word	0x00000000
        /*0070*/ 	.short	0x0000
        /*0072*/ 	.short	0x0000
        /*0074*/ 	.byte	0x00, 0xf5, 0x21, 0x00


	//----- nvinfo : EIATTR_SPARSE_MMA_MASK
	.align		4
.L_51:
        /*0078*/ 	.byte	0x03, 0x50
        /*007a*/ 	.short	0x0000


	//----- nvinfo : EIATTR_MAXREG_COUNT
	.align		4
        /*007c*/ 	.byte	0x03, 0x1b
        /*007e*/ 	.short	0x00ff


	//----- nvinfo : EIATTR_MERCURY_ISA_VERSION
	.align		4
        /*0080*/ 	.byte	0x03, 0x5f
        /*0082*/ 	.short	0x0101


	//----- nvinfo : EIATTR_VRC_CTA_INIT_COUNT
	.align		4
        /*0084*/ 	.byte	0x02, 0x4a
	.zero		1
	.zero		1


	//----- nvinfo : EIATTR_EXIT_INSTR_OFFSETS
	.align		4
        /*0088*/ 	.byte	0x04, 0x1c
        /*008a*/ 	.short	(.L_53 - .L_52)


	//   ....[0]....
.L_52:
        /*008c*/ 	.word	0x00000010


	//----- nvinfo : EIATTR_CBANK_PARAM_SIZE
	.align		4
.L_53:
        /*0090*/ 	.byte	0x03, 0x19
        /*0092*/ 	.short	0x002c


	//----- nvinfo : EIATTR_PARAM_CBANK
	.align		4
        /*0094*/ 	.byte	0x04, 0x0a
        /*0096*/ 	.short	(.L_55 - .L_54)
	.align		4
.L_54:
        /*0098*/ 	.word	index@(.nv.constant0._Z23StepTwoGPADParallelColsPKfS0_PfS1_iii)
        /*009c*/ 	.short	0x0380
        /*009e*/ 	.short	0x002c


	//----- nvinfo : EIATTR_SW_WAR
	.align		4
.L_55:
        /*00a0*/ 	.byte	0x04, 0x36
        /*00a2*/ 	.short	(.L_57 - .L_56)
.L_56:
        /*00a4*/ 	.word	0x00000008
.L_57:


//--------------------- .nv.callgraph             --------------------------
	.section	.nv.callgraph,"",@"SHT_CUDA_CALLGRAPH"
	.align	4
	.sectionentsize	8
	.align		4
        /*0000*/ 	.word	0x00000000
	.align		4
        /*0004*/ 	.word	0xffffffff
	.align		4
        /*0008*/ 	.word	0x00000000
	.align		4
        /*000c*/ 	.word	0xfffffffe
	.align		4
        /*0010*/ 	.word	0x00000000
	.align		4
        /*0014*/ 	.word	0xfffffffd
	.align		4
        /*0018*/ 	.word	0x00000000
	.align		4
        /*001c*/ 	.word	0xfffffffc


//--------------------- .text._Z24StepFourGPADParallelColsPKfPfS1_S0_S1_iii --------------------------
	.section	.text._Z24StepFourGPADParallelColsPKfPfS1_S0_S1_iii,"ax",@progbits
	.align	128
        .global         _Z24StepFourGPADParallelColsPKfPfS1_S0_S1_iii
        .type           _Z24StepFourGPADParallelColsPKfPfS1_S0_S1_iii,@function
        .size           _Z24StepFourGPADParallelColsPKfPfS1_S0_S1_iii,(.L_x_2 - _Z24StepFourGPADParallelColsPKfPfS1_S0_S1_iii)
        .other          _Z24StepFourGPADParallelColsPKfPfS1_S0_S1_iii,@"STO_CUDA_ENTRY STV_DEFAULT"
_Z24StepFourGPADParallelColsPKfPfS1_S0_S1_iii:
.text._Z24StepFourGPADParallelColsPKfPfS1_S0_S1_iii:
[----:B------:R-:W-:Y:S01]  /*0000*/  LDC R1, c[0x0][0x37c] ;  /* 0x0000df00ff017b82 */ /* 0x000fe20000000800 */
[----:B------:R-:W-:Y:S05]  /*0010*/  EXIT ;  /* 0x000000000000794d */ /* 0x000fea0003800000 */
.L_x_0:
[----:B------:R-:W-:-:S00]  /*0020*/  BRA `(.L_x_0) ;  /* 0xfffffffc00fc7947 */ /* 0x000fc0000383ffff */
[----:B------:R-:W-:-:S00]  /*0030*/  NOP ;  /* 0x0000000000007918 */ /* 0x000fc00000000000 */
        /* <DEDUP_REMOVED lines=12> */
.L_x_2:


//--------------------- .text._Z23StepTwoGPADParallelColsPKfS0_PfS1_iii --------------------------
	.section	.text._Z23StepTwoGPADParallelColsPKfS0_PfS1_iii,"ax",@progbits
	.align	128
        .global         _Z23StepTwoGPADParallelColsPKfS0_PfS1_iii
        .type           _Z23StepTwoGPADParallelColsPKfS0_PfS1_iii,@function
        .size           _Z23StepTwoGPADParallelColsPKfS0_PfS1_iii,(.L_x_3 - _Z23StepTwoGPADParallelColsPKfS0_PfS1_iii)
        .other          _Z23StepTwoGPADParallelColsPKfS0_PfS1_iii,@"STO_CUDA_ENTRY STV_DEFAULT"
_Z23StepTwoGPADParallelColsPKfS0_PfS1_iii:
.text._Z23StepTwoGPADParallelColsPKfS0_PfS1_iii:
[----:B------:R-:W-:Y:S01]  /*0000*/  LDC R1, c[0x0][0x37c] ;  /* 0x0000df00ff017b82 */ /* 0x000fe20000000800 */
[----:B------:R-:W-:Y:S05]  /*0010*/  EXIT ;  /* 0x000000000000794d */ /* 0x000fea0003800000 */
.L_x_1:
        /* <DEDUP_REMOVED lines=14> */
.L_x_3:


//--------------------- .nv.shared.reserved.0     --------------------------
	.section	.nv.shared.reserved.0,"aw",@nobits
	.weak		__nv_reservedSMEM_offset_0_alias
	.size		__nv_reservedSMEM_offset_0_alias, 0, 64
	.other		__nv_reservedSMEM_offset_0_alias,@"STO_CUDA_RESERVED_SHARED STV_DEFAULT"
__nv_reservedSMEM_offset_0_alias:
	.zero		0
	.zero		64


//--------------------- .nv.constant0._Z24StepFourGPADParallelColsPKfPfS1_S0_S1_iii --------------------------
	.section	.nv.constant0._Z24StepFourGPADParallelColsPKfPfS1_S0_S1_iii,"a",@progbits
	.sectionflags	@""
	.align	4
.nv.constant0._Z24StepFourGPADParallelColsPKfPfS1_S0_S1_iii:
	.zero		948


//--------------------- .nv.constant0._Z23StepTwoGPADParallelColsPKfS0_PfS1_iii --------------------------
	.section	.nv.constant0._Z23StepTwoGPADParallelColsPKfS0_PfS1_iii,"a",@progbits
	.sectionflags	@""
	.align	4
.nv.constant0._Z23StepTwoGPADParallelColsPKfS0_PfS1_iii:
	.zero		940


//--------------------- SYMBOLS --------------------------

	.type		.nv.reservedSmem.offset0,@object
	.size		.nv.reservedSmem.offset0,0x4
